	.headerflags	@"EF_CUDA_TEXMODE_UNIFIED EF_CUDA_64BIT_ADDRESS EF_CUDA_ACCELERATORS EF_CUDA_SM90 EF_CUDA_VIRTUAL_SM(EF_CUDA_SM90)"
	.elftype	@"ET_EXEC"


//--------------------- .nv.info                  --------------------------
	.section	.nv.info,"",@"SHT_CUDA_INFO"
	.align	4


	//----- nvinfo : EIATTR_REGCOUNT
	.align		4
        /*0000*/ 	.byte	0x04, 0x2f
        /*0002*/ 	.short	(.L_1 - .L_0)
	.align		4
.L_0:
        /*0004*/ 	.word	index@(triton_poi_fused_convolution_relu_threshold_backward_4)
        /*0008*/ 	.word	0x00000037


	//----- nvinfo : EIATTR_MIN_STACK_SIZE
	.align		4
.L_1:
        /*000c*/ 	.byte	0x04, 0x12
        /*000e*/ 	.short	(.L_3 - .L_2)
	.align		4
.L_2:
        /*0010*/ 	.word	index@(triton_poi_fused_convolution_relu_threshold_backward_4)
        /*0014*/ 	.word	0x00000000


	//----- nvinfo : EIATTR_FRAME_SIZE
	.align		4
.L_3:
        /*0018*/ 	.byte	0x04, 0x11
        /*001a*/ 	.short	(.L_5 - .L_4)
	.align		4
.L_4:
        /*001c*/ 	.word	index@(triton_poi_fused_convolution_relu_threshold_backward_4)
        /*0020*/ 	.word	0x00000000


	//----- nvinfo : EIATTR_MIN_STACK_SIZE
	.align		4
.L_5:
        /*0024*/ 	.byte	0x04, 0x12
        /*0026*/ 	.short	(.L_7 - .L_6)
	.align		4
.L_6:
        /*0028*/ 	.word	index@(triton_poi_fused_convolution_relu_threshold_backward_4)
        /*002c*/ 	.word	0x00000000
.L_7:


//--------------------- .nv.info.triton_poi_fused_convolution_relu_threshold_backward_4 --------------------------
	.section	.nv.info.triton_poi_fused_convolution_relu_threshold_backward_4,"",@"SHT_CUDA_INFO"
	.sectionflags	@""
	.align	4


	//----- nvinfo : EIATTR_CUDA_API_VERSION
	.align		4
        /*0000*/ 	.byte	0x04, 0x37
        /*0002*/ 	.short	(.L_9 - .L_8)
.L_8:
        /*0004*/ 	.word	0x0000007c


	//----- nvinfo : EIATTR_KPARAM_INFO
	.align		4
.L_9:
        /*0008*/ 	.byte	0x04, 0x17
        /*000a*/ 	.short	(.L_11 - .L_10)
.L_10:
        /*000c*/ 	.word	0x00000000
        /*0010*/ 	.short	0x0005
        /*0012*/ 	.short	0x0024
        /*0014*/ 	.byte	0x00, 0xf0, 0x11, 0x00


	//----- nvinfo : EIATTR_KPARAM_INFO
	.align		4
.L_11:
        /*0018*/ 	.byte	0x04, 0x17
        /*001a*/ 	.short	(.L_13 - .L_12)
.L_12:
        /*001c*/ 	.word	0x00000000
        /*0020*/ 	.short	0x0004
        /*0022*/ 	.short	0x0020
        /*0024*/ 	.byte	0x00, 0xf0, 0x11, 0x00


	//----- nvinfo : EIATTR_KPARAM_INFO
	.align		4
.L_13:
        /*0028*/ 	.byte	0x04, 0x17
        /*002a*/ 	.short	(.L_15 - .L_14)
.L_14:
        /*002c*/ 	.word	0x00000000
        /*0030*/ 	.short	0x0003
        /*0032*/ 	.short	0x0018
        /*0034*/ 	.byte	0x00, 0xf4, 0x21, 0x00


	//----- nvinfo : EIATTR_KPARAM_INFO
	.align		4
.L_15:
        /*0038*/ 	.byte	0x04, 0x17
        /*003a*/ 	.short	(.L_17 - .L_16)
.L_16:
        /*003c*/ 	.word	0x00000000
        /*0040*/ 	.short	0x0002
        /*0042*/ 	.short	0x0010
        /*0044*/ 	.byte	0x00, 0xf4, 0x21, 0x00


	//----- nvinfo : EIATTR_KPARAM_INFO
	.align		4
.L_17:
        /*0048*/ 	.byte	0x04, 0x17
        /*004a*/ 	.short	(.L_19 - .L_18)
.L_18:
        /*004c*/ 	.word	0x00000000
        /*0050*/ 	.short	0x0001
        /*0052*/ 	.short	0x0008
        /*0054*/ 	.byte	0x00, 0xf4, 0x21, 0x00


	//----- nvinfo : EIATTR_KPARAM_INFO
	.align		4
.L_19:
        /*0058*/ 	.byte	0x04, 0x17
        /*005a*/ 	.short	(.L_21 - .L_20)
.L_20:
        /*005c*/ 	.word	0x00000000
        /*0060*/ 	.short	0x0000
        /*0062*/ 	.short	0x0000
        /*0064*/ 	.byte	0x00, 0xf4, 0x21, 0x00


	//----- nvinfo : EIATTR_SPARSE_MMA_MASK
	.align		4
.L_21:
        /*0068*/ 	.byte	0x03, 0x50
        /*006a*/ 	.short	0x0000


	//----- nvinfo : EIATTR_MAXREG_COUNT
	.align		4
        /*006c*/ 	.byte	0x03, 0x1b
        /*006e*/ 	.short	0x00ff


	//----- nvinfo : EIATTR_EXIT_INSTR_OFFSETS
	.align		4
        /*0070*/ 	.byte	0x04, 0x1c
        /*0072*/ 	.short	(.L_23 - .L_22)


	//   ....[0]....
.L_22:
        /*0074*/ 	.word	0x00001680


	//   ....[1]....
        /*0078*/ 	.word	0x000016a0


	//----- nvinfo : EIATTR_REQNTID
	.align		4
.L_23:
        /*007c*/ 	.byte	0x04, 0x10
        /*007e*/ 	.short	(.L_25 - .L_24)
.L_24:
        /*0080*/ 	.word	0x00000100
        /*0084*/ 	.word	0x00000001
        /*0088*/ 	.word	0x00000001


	//----- nvinfo : EIATTR_CBANK_PARAM_SIZE
	.align		4
.L_25:
        /*008c*/ 	.byte	0x03, 0x19
        /*008e*/ 	.short	0x0028


	//----- nvinfo : EIATTR_PARAM_CBANK
	.align		4
        /*0090*/ 	.byte	0x04, 0x0a
        /*0092*/ 	.short	(.L_27 - .L_26)
	.align		4
.L_26:
        /*0094*/ 	.word	index@(.nv.constant0.triton_poi_fused_convolution_relu_threshold_backward_4)
        /*0098*/ 	.short	0x0210
        /*009a*/ 	.short	0x0028


	//----- nvinfo : EIATTR_SW_WAR
	.align		4
.L_27:
        /*009c*/ 	.byte	0x04, 0x36
        /*009e*/ 	.short	(.L_29 - .L_28)
.L_28:
        /*00a0*/ 	.word	0x00000008
.L_29:


//--------------------- .nv.callgraph             --------------------------
	.section	.nv.callgraph,"",@"SHT_CUDA_CALLGRAPH"
	.align	4
	.sectionentsize	8
	.align		4
        /*0000*/ 	.word	0x00000000
	.align		4
        /*0004*/ 	.word	0xffffffff
	.align		4
        /*0008*/ 	.word	0x00000000
	.align		4
        /*000c*/ 	.word	0xfffffffe
	.align		4
        /*0010*/ 	.word	0x00000000
	.align		4
        /*0014*/ 	.word	0xfffffffd
	.align		4
        /*0018*/ 	.word	0x00000000
	.align		4
        /*001c*/ 	.word	0xfffffffc


//--------------------- .text.triton_poi_fused_convolution_relu_threshold_backward_4 --------------------------
	.section	.text.triton_poi_fused_convolution_relu_threshold_backward_4,"ax",@progbits
	.sectionflags	@"SHF_BARRIERS=1"
	.align	128
        .global         triton_poi_fused_convolution_relu_threshold_backward_4
        .type           triton_poi_fused_convolution_relu_threshold_backward_4,@function
        .size           triton_poi_fused_convolution_relu_threshold_backward_4,(.L_x_1 - triton_poi_fused_convolution_relu_threshold_backward_4)
        .other          triton_poi_fused_convolution_relu_threshold_backward_4,@"STO_CUDA_ENTRY STV_DEFAULT"
triton_poi_fused_convolution_relu_threshold_backward_4:
.text.triton_poi_fused_convolution_relu_threshold_backward_4:
[----:B------:R-:W0:Y:S01]  /*0000*/  LDC R1, c[0x0][0x28] ;  /* 0x00000a00ff017b82 */ /* 0x000e220000000800 */
[----:B------:R-:W1:Y:S07]  /*0010*/  S2R R2, SR_CTAID.Y ;  /* 0x0000000000027919 */ /* 0x000e6e0000002600 */
[----:B------:R-:W2:Y:S01]  /*0020*/  S2UR UR7, SR_CTAID.X ;  /* 0x00000000000779c3 */ /* 0x000ea20000002500 */
[----:B------:R-:W-:Y:S01]  /*0030*/  ULDC.64 UR8, c[0x0][0x208] ;  /* 0x0000820000087ab9 */ /* 0x000fe20000000a00 */
[----:B------:R-:W3:Y:S01]  /*0040*/  S2R R28, SR_TID.X ;  /* 0x00000000001c7919 */ /* 0x000ee20000002100 */
[----:B--2---:R-:W-:Y:S01]  /*0050*/  USHF.L.U32 UR6, UR7, 0x2, URZ ;  /* 0x0000000207067899 */ /* 0x004fe2000800063f */
[----:B-1----:R-:W-:Y:S01]  /*0060*/  IMAD.SHL.U32 R35, R2, 0x400, RZ ;  /* 0x0000040002237824 */ /* 0x002fe200078e00ff */
[----:B------:R-:W-:Y:S01]  /*0070*/  SHF.R.S32.HI R29, RZ, 0x15, R2 ;  /* 0x00000015ff1d7819 */ /* 0x000fe20000011402 */
[----:B---3--:R-:W-:Y:S01]  /*0080*/  IMAD.SHL.U32 R8, R28, 0x10, RZ ;  /* 0x000000101c087824 */ /* 0x008fe200078e00ff */
[----:B------:R-:W-:-:S02]  /*0090*/  SHF.R.U32.HI R9, RZ, 0x6, R28 ;  /* 0x00000006ff097819 */ /* 0x000fc4000001161c */
[----:B------:R-:W-:Y:S02]  /*00a0*/  SGXT R29, R29, 0x1 ;  /* 0x000000011d1d781a */ /* 0x000fe40000000200 */
[----:B------:R-:W-:Y:S02]  /*00b0*/  LOP3.LUT R0, R35, 0x3f0, R8, 0xf8, !PT ;  /* 0x000003f023007812 */ /* 0x000fe400078ef808 */
[----:B------:R-:W-:Y:S02]  /*00c0*/  SGXT.U32 R9, R9, 0x2 ;  /* 0x000000020909781a */ /* 0x000fe40000000000 */
[----:B------:R-:W-:Y:S02]  /*00d0*/  SHF.R.S32.HI R3, RZ, 0x1f, R0 ;  /* 0x0000001fff037819 */ /* 0x000fe40000011400 */
[----:B------:R-:W-:Y:S02]  /*00e0*/  LOP3.LUT R7, R9, UR6, RZ, 0xfc, !PT ;  /* 0x0000000609077c12 */ /* 0x000fe4000f8efcff */
[----:B------:R-:W-:-:S02]  /*00f0*/  LEA.HI R10, R3, R0, RZ, 0x8 ;  /* 0x00000000030a7211 */ /* 0x000fc400078f40ff */
[----:B------:R-:W1:Y:S01]  /*0100*/  LDC.64 R2, c[0x0][0x210] ;  /* 0x00008400ff027b82 */ /* 0x000e620000000a00 */
[----:B------:R-:W-:Y:S02]  /*0110*/  LOP3.LUT R4, R0, 0x4, RZ, 0xfc, !PT ;  /* 0x0000000400047812 */ /* 0x000fe400078efcff */
[----:B------:R-:W-:Y:S01]  /*0120*/  IMAD.SHL.U32 R5, R10, 0x4, RZ ;  /* 0x000000040a057824 */ /* 0x000fe200078e00ff */
[C---:B------:R-:W-:Y:S02]  /*0130*/  LOP3.LUT R6, R0.reuse, 0xc, RZ, 0xfc, !PT ;  /* 0x0000000c00067812 */ /* 0x040fe400078efcff */
[----:B------:R-:W-:Y:S02]  /*0140*/  LEA.HI R11, R29, R4, RZ, 0x8 ;  /* 0x000000041d0b7211 */ /* 0x000fe400078f40ff */
[----:B------:R-:W-:Y:S02]  /*0150*/  LOP3.LUT R12, R5, 0xfffffc00, RZ, 0xc0, !PT ;  /* 0xfffffc00050c7812 */ /* 0x000fe400078ec0ff */
[----:B------:R-:W-:-:S02]  /*0160*/  LOP3.LUT R5, R0, 0x8, RZ, 0xfc, !PT ;  /* 0x0000000800057812 */ /* 0x000fc400078efcff */
[----:B------:R-:W-:Y:S01]  /*0170*/  LEA.HI R13, R29, R6, RZ, 0x8 ;  /* 0x000000061d0d7211 */ /* 0x000fe200078f40ff */
[----:B------:R-:W-:Y:S01]  /*0180*/  IMAD R14, R7, 0x100, R12 ;  /* 0x00000100070e7824 */ /* 0x000fe200078e020c */
[----:B------:R-:W-:Y:S02]  /*0190*/  LEA.HI R12, R29, R5, RZ, 0x8 ;  /* 0x000000051d0c7211 */ /* 0x000fe400078f40ff */
[----:B------:R-:W-:Y:S02]  /*01a0*/  ISETP.GE.AND P1, PT, R7, 0x4, PT ;  /* 0x000000040700780c */ /* 0x000fe40003f26270 */
[----:B------:R-:W-:Y:S02]  /*01b0*/  LOP3.LUT R7, R10, 0xffffff00, RZ, 0xc0, !PT ;  /* 0xffffff000a077812 */ /* 0x000fe400078ec0ff */
[----:B------:R-:W-:Y:S02]  /*01c0*/  LOP3.LUT R11, R11, 0xffffff00, RZ, 0xc0, !PT ;  /* 0xffffff000b0b7812 */ /* 0x000fe400078ec0ff */
[----:B------:R-:W-:-:S02]  /*01d0*/  LOP3.LUT R12, R12, 0xffffff00, RZ, 0xc0, !PT ;  /* 0xffffff000c0c7812 */ /* 0x000fc400078ec0ff */
[----:B------:R-:W-:Y:S02]  /*01e0*/  LOP3.LUT R13, R13, 0xffffff00, RZ, 0xc0, !PT ;  /* 0xffffff000d0d7812 */ /* 0x000fe400078ec0ff */
[C---:B------:R-:W-:Y:S02]  /*01f0*/  IADD3 R0, R14.reuse, R0, -R7 ;  /* 0x000000000e007210 */ /* 0x040fe40007ffe807 */
[C---:B------:R-:W-:Y:S02]  /*0200*/  IADD3 R17, R14.reuse, R4, -R11 ;  /* 0x000000040e117210 */ /* 0x040fe40007ffe80b */
[C---:B------:R-:W-:Y:S02]  /*0210*/  IADD3 R19, R14.reuse, R5, -R12 ;  /* 0x000000050e137210 */ /* 0x040fe40007ffe80c */
[----:B------:R-:W-:Y:S02]  /*0220*/  CS2R R4, SRZ ;  /* 0x0000000000047805 */ /* 0x000fe4000001ff00 */
[----:B------:R-:W-:-:S02]  /*0230*/  IADD3 R31, R14, R6, -R13 ;  /* 0x000000060e1f7210 */ /* 0x000fc40007ffe80d */
[----:B------:R-:W-:Y:S02]  /*0240*/  CS2R R12, SRZ ;  /* 0x00000000000c7805 */ /* 0x000fe4000001ff00 */
[----:B------:R-:W-:Y:S02]  /*0250*/  CS2R R14, SRZ ;  /* 0x00000000000e7805 */ /* 0x000fe4000001ff00 */
[----:B------:R-:W-:Y:S02]  /*0260*/  CS2R R6, SRZ ;  /* 0x0000000000067805 */ /* 0x000fe4000001ff00 */
[----:B------:R-:W-:Y:S02]  /*0270*/  CS2R R20, SRZ ;  /* 0x0000000000147805 */ /* 0x000fe4000001ff00 */
[----:B------:R-:W-:Y:S02]  /*0280*/  CS2R R22, SRZ ;  /* 0x0000000000167805 */ /* 0x000fe4000001ff00 */
[----:B------:R-:W-:-:S02]  /*0290*/  CS2R R24, SRZ ;  /* 0x0000000000187805 */ /* 0x000fc4000001ff00 */
[----:B------:R-:W-:Y:S01]  /*02a0*/  CS2R R26, SRZ ;  /* 0x00000000001a7805 */ /* 0x000fe2000001ff00 */
[----:B-1----:R-:W-:-:S04]  /*02b0*/  IMAD.WIDE R10, R0, 0x4, R2 ;  /* 0x00000004000a7825 */ /* 0x002fc800078e0202 */
[--C-:B------:R-:W-:Y:S01]  /*02c0*/  IMAD.WIDE R16, R17, 0x4, R2.reuse ;  /* 0x0000000411107825 */ /* 0x100fe200078e0202 */
[----:B------:R1:W2:Y:S03]  /*02d0*/  @!P1 LDG.E.EL.128 R12, desc[UR8][R10.64] ;  /* 0x000000080a0c9981 */ /* 0x0002a6000c2e1d00 */
[--C-:B------:R-:W-:Y:S01]  /*02e0*/  IMAD.WIDE R18, R19, 0x4, R2.reuse ;  /* 0x0000000413127825 */ /* 0x100fe200078e0202 */
[----:B------:R3:W4:Y:S03]  /*02f0*/  @!P1 LDG.E.EL.128 R4, desc[UR8][R16.64] ;  /* 0x0000000810049981 */ /* 0x000726000c2e1d00 */
[----:B------:R-:W-:Y:S01]  /*0300*/  IMAD.WIDE R30, R31, 0x4, R2 ;  /* 0x000000041f1e7825 */ /* 0x000fe200078e0202 */
[----:B------:R-:W5:Y:S04]  /*0310*/  @!P1 LDG.E.EL.128 R20, desc[UR8][R18.64] ;  /* 0x0000000812149981 */ /* 0x000f68000c2e1d00 */
[----:B------:R3:W4:Y:S01]  /*0320*/  @!P1 LDG.E.EL.128 R24, desc[UR8][R30.64] ;  /* 0x000000081e189981 */ /* 0x000722000c2e1d00 */
[----:B------:R-:W3:Y:S01]  /*0330*/  S2UR UR5, SR_CgaCtaId ;  /* 0x00000000000579c3 */ /* 0x000ee20000008800 */
[----:B------:R-:W-:Y:S01]  /*0340*/  IMAD.SHL.U32 R3, R28, 0x40, RZ ;  /* 0x000000401c037824 */ /* 0x000fe200078e00ff */
[----:B------:R-:W-:-:S04]  /*0350*/  UMOV UR4, 0x400 ;  /* 0x0000040000047882 */ /* 0x000fc80000000000 */
[----:B-1----:R-:W-:-:S04]  /*0360*/  LOP3.LUT R10, R3, 0xfc0, RZ, 0xc0, !PT ;  /* 0x00000fc0030a7812 */ /* 0x002fc800078ec0ff */
[----:B------:R-:W-:Y:S01]  /*0370*/  LOP3.LUT R9, R10, R9, RZ, 0xfc, !PT ;  /* 0x000000090a097212 */ /* 0x000fe200078efcff */
[----:B------:R-:W-:Y:S01]  /*0380*/  IMAD.SHL.U32 R2, R28, 0x4, RZ ;  /* 0x000000041c027824 */ /* 0x000fe200078e00ff */
[----:B0--3--:R-:W-:-:S06]  /*0390*/  UPRMT UR4, UR5, 0x654, UR4 ;  /* 0x0000065405047896 */ /* 0x009fcc0008000004 */
[----:B------:R-:W-:-:S04]  /*03a0*/  VIADD R10, R10, UR4 ;  /* 0x000000040a0a7c36 */ /* 0x000fc80008000000 */
[----:B------:R-:W-:Y:S01]  /*03b0*/  IMAD R16, R9, 0x4, R10 ;  /* 0x0000000409107824 */ /* 0x000fe200078e020a */
[----:B------:R-:W-:Y:S01]  /*03c0*/  LOP3.LUT R2, R2, 0x3fc, RZ, 0xc0, !PT ;  /* 0x000003fc02027812 */ /* 0x000fe200078ec0ff */
[----:B------:R-:W0:Y:S03]  /*03d0*/  LDC.64 R10, c[0x0][0x218] ;  /* 0x00008600ff0a7b82 */ /* 0x000e260000000a00 */
[----:B------:R-:W-:Y:S02]  /*03e0*/  LOP3.LUT R3, R35, R2, RZ, 0xfc, !PT ;  /* 0x0000000223037212 */ /* 0x000fe400078efcff */
[----:B------:R-:W-:Y:S02]  /*03f0*/  SHF.R.U32.HI R31, RZ, 0x2, R28 ;  /* 0x00000002ff1f7819 */ /* 0x000fe4000001161c */
[----:B------:R-:W-:Y:S02]  /*0400*/  LEA.HI R29, R29, R3, RZ, 0x8 ;  /* 0x000000031d1d7211 */ /* 0x000fe400078f40ff */
[----:B------:R-:W-:-:S02]  /*0410*/  LOP3.LUT R18, R8, 0xff0, RZ, 0xc0, !PT ;  /* 0x00000ff008127812 */ /* 0x000fc400078ec0ff */
[----:B------:R-:W-:Y:S02]  /*0420*/  LOP3.LUT R8, R29, 0xffffff00, RZ, 0xc0, !PT ;  /* 0xffffff001d087812 */ /* 0x000fe400078ec0ff */
[----:B------:R-:W-:Y:S01]  /*0430*/  LOP3.LUT R31, R31, 0x30, RZ, 0xc0, !PT ;  /* 0x000000301f1f7812 */ /* 0x000fe200078ec0ff */
[----:B------:R-:W-:Y:S02]  /*0440*/  VIADD R17, R2, UR4 ;  /* 0x0000000402117c36 */ /* 0x000fe40008000000 */
[----:B------:R-:W-:Y:S02]  /*0450*/  IMAD.IADD R9, R3, 0x1, -R8 ;  /* 0x0000000103097824 */ /* 0x000fe400078e0a08 */
[----:B------:R-:W-:Y:S02]  /*0460*/  IMAD.IADD R3, R18, 0x1, R31 ;  /* 0x0000000112037824 */ /* 0x000fe400078e021f */
[----:B------:R-:W-:-:S03]  /*0470*/  IMAD R18, R2, 0x4, R17 ;  /* 0x0000000402127824 */ /* 0x000fc600078e0211 */
[----:B------:R-:W-:Y:S01]  /*0480*/  LEA R48, R3, UR4, 0x2 ;  /* 0x0000000403307c11 */ /* 0x000fe2000f8e10ff */
[----:B0-----:R-:W-:Y:S01]  /*0490*/  IMAD.WIDE R8, R9, 0x4, R10 ;  /* 0x0000000409087825 */ /* 0x001fe200078e020a */
[----:B--2---:R-:W-:Y:S04]  /*04a0*/  STS [R16], R12 ;  /* 0x0000000c10007388 */ /* 0x004fe80000000800 */
[----:B------:R-:W-:Y:S04]  /*04b0*/  STS [R16+0x14], R13 ;  /* 0x0000140d10007388 */ /* 0x000fe80000000800 */
[----:B------:R-:W-:Y:S04]  /*04c0*/  STS [R16+0x28], R14 ;  /* 0x0000280e10007388 */ /* 0x000fe80000000800 */
[----:B------:R-:W-:Y:S04]  /*04d0*/  STS [R16+0x3c], R15 ;  /* 0x00003c0f10007388 */ /* 0x000fe80000000800 */
[----:B----4-:R-:W-:Y:S04]  /*04e0*/  STS [R16+0x50], R4 ;  /* 0x0000500410007388 */ /* 0x010fe80000000800 */
[----:B------:R-:W-:Y:S04]  /*04f0*/  STS [R16+0x64], R5 ;  /* 0x0000640510007388 */ /* 0x000fe80000000800 */
[----:B------:R-:W-:Y:S04]  /*0500*/  STS [R16+0x78], R6 ;  /* 0x0000780610007388 */ /* 0x000fe80000000800 */
[----:B------:R-:W-:Y:S04]  /*0510*/  STS [R16+0x8c], R7 ;  /* 0x00008c0710007388 */ /* 0x000fe80000000800 */
[----:B-----5:R-:W-:Y:S04]  /*0520*/  STS [R16+0xa0], R20 ;  /* 0x0000a01410007388 */ /* 0x020fe80000000800 */
[----:B------:R-:W-:Y:S04]  /*0530*/  STS [R16+0xb4], R21 ;  /* 0x0000b41510007388 */ /* 0x000fe80000000800 */
[----:B------:R-:W-:Y:S04]  /*0540*/  STS [R16+0xc8], R22 ;  /* 0x0000c81610007388 */ /* 0x000fe80000000800 */
[----:B------:R-:W-:Y:S04]  /*0550*/  STS [R16+0xdc], R23 ;  /* 0x0000dc1710007388 */ /* 0x000fe80000000800 */
[----:B------:R-:W-:Y:S04]  /*0560*/  STS [R16+0xf0], R24 ;  /* 0x0000f01810007388 */ /* 0x000fe80000000800 */
[----:B------:R-:W-:Y:S04]  /*0570*/  STS [R16+0x104], R25 ;  /* 0x0001041910007388 */ /* 0x000fe80000000800 */
[----:B------:R-:W-:Y:S04]  /*0580*/  STS [R16+0x118], R26 ;  /* 0x0001181a10007388 */ /* 0x000fe80000000800 */
[----:B------:R-:W-:Y:S01]  /*0590*/  STS [R16+0x12c], R27 ;  /* 0x00012c1b10007388 */ /* 0x000fe20000000800 */
[----:B------:R-:W-:Y:S06]  /*05a0*/  BAR.SYNC.DEFER_BLOCKING 0x0 ;  /* 0x0000000000007b1d */ /* 0x000fec0000010000 */
[----:B------:R-:W-:Y:S04]  /*05b0*/  LDS R36, [R18+0x1400] ;  /* 0x0014000012247984 */ /* 0x000fe80000000800 */
        /* <DEDUP_REMOVED lines=14> */
[----:B------:R-:W-:Y:S01]  /*06a0*/  LDS R41, [R18] ;  /* 0x0000000012297984 */ /* 0x000fe20000000800 */
[----:B------:R-:W-:Y:S06]  /*06b0*/  BAR.SYNC.DEFER_BLOCKING 0x0 ;  /* 0x0000000000007b1d */ /* 0x000fec0000010000 */
[----:B------:R-:W-:Y:S04]  /*06c0*/  STS.128 [R48], R12 ;  /* 0x0000000c30007388 */ /* 0x000fe80000000c00 */
[----:B------:R-:W-:Y:S04]  /*06d0*/  STS.128 [R48+0x10], R4 ;  /* 0x0000100430007388 */ /* 0x000fe80000000c00 */
[----:B------:R-:W-:Y:S04]  /*06e0*/  STS.128 [R48+0x20], R20 ;  /* 0x0000201430007388 */ /* 0x000fe80000000c00 */
[----:B------:R0:W-:Y:S01]  /*06f0*/  STS.128 [R48+0x30], R24 ;  /* 0x0000301830007388 */ /* 0x0001e20000000c00 */
[----:B------:R-:W-:Y:S06]  /*0700*/  BAR.SYNC.DEFER_BLOCKING 0x0 ;  /* 0x0000000000007b1d */ /* 0x000fec0000010000 */
[----:B------:R-:W2:Y:S01]  /*0710*/  LDG.E.EL.128 R8, desc[UR8][R8.64] ;  /* 0x0000000808087981 */ /* 0x000ea2000c2e1d00 */
[----:B------:R-:W-:-:S05]  /*0720*/  IMAD R44, R2, 0x3, R17 ;  /* 0x00000003022c7824 */ /* 0x000fca00078e0211 */
[----:B------:R-:W-:Y:S04]  /*0730*/  LDS.128 R16, [R44] ;  /* 0x000000002c107984 */ /* 0x000fe80000000c00 */
[----:B------:R-:W-:Y:S04]  /*0740*/  LDS.128 R12, [R44+0x1040] ;  /* 0x001040002c0c7984 */ /* 0x000fe80000000c00 */
[----:B------:R-:W-:Y:S04]  /*0750*/  LDS.128 R4, [R44+0x2080] ;  /* 0x002080002c047984 */ /* 0x000fe80000000c00 */
[----:B------:R-:W-:Y:S01]  /*0760*/  LDS.128 R20, [R44+0x30c0] ;  /* 0x0030c0002c147984 */ /* 0x000fe20000000c00 */
[----:B------:R-:W-:Y:S01]  /*0770*/  IMAD R49, R2, 0x4, R44 ;  /* 0x0000000402317824 */ /* 0x000fe200078e022c */
[----:B------:R-:W-:Y:S01]  /*0780*/  BAR.SYNC.DEFER_BLOCKING 0x0 ;  /* 0x0000000000007b1d */ /* 0x000fe20000010000 */
[----:B------:R-:W-:-:S04]  /*0790*/  LOP3.LUT R46, R28, 0xff, RZ, 0xc0, !PT ;  /* 0x000000ff1c2e7812 */ /* 0x000fc800078ec0ff */
[C---:B------:R-:W-:Y:S02]  /*07a0*/  LEA R50, R46.reuse, UR4, 0x3 ;  /* 0x000000042e327c11 */ /* 0x040fe4000f8e18ff */
[----:B0-----:R-:W-:-:S04]  /*07b0*/  LOP3.LUT R24, R46, 0x100, RZ, 0xfc, !PT ;  /* 0x000001002e187812 */ /* 0x001fc800078efcff */
[----:B------:R-:W-:Y:S02]  /*07c0*/  LEA R25, R24, UR4, 0x3 ;  /* 0x0000000418197c11 */ /* 0x000fe4000f8e18ff */
[----:B------:R-:W-:-:S04]  /*07d0*/  LOP3.LUT R24, R46, 0x200, RZ, 0xfc, !PT ;  /* 0x000002002e187812 */ /* 0x000fc800078efcff */
[----:B------:R-:W-:Y:S02]  /*07e0*/  LEA R24, R24, UR4, 0x3 ;  /* 0x0000000418187c11 */ /* 0x000fe4000f8e18ff */
[----:B------:R-:W-:-:S05]  /*07f0*/  LOP3.LUT R28, R35, 0xff, R28, 0xf8, !PT ;  /* 0x000000ff231c7812 */ /* 0x000fca00078ef81c */
[----:B------:R-:W-:Y:S01]  /*0800*/  VIADD R28, R28, UR7 ;  /* 0x000000071c1c7c36 */ /* 0x000fe20008000000 */
[----:B--2---:R-:W-:Y:S04]  /*0810*/  STS [R49], R8 ;  /* 0x0000000831007388 */ /* 0x004fe80000000800 */
[----:B------:R-:W-:Y:S04]  /*0820*/  STS [R49+0x8], R9 ;  /* 0x0000080931007388 */ /* 0x000fe80000000800 */
[----:B------:R-:W-:Y:S04]  /*0830*/  STS [R49+0x10], R10 ;  /* 0x0000100a31007388 */ /* 0x000fe80000000800 */
[----:B------:R-:W-:Y:S01]  /*0840*/  STS [R49+0x18], R11 ;  /* 0x0000180b31007388 */ /* 0x000fe20000000800 */
[----:B------:R-:W-:Y:S06]  /*0850*/  BAR.SYNC.DEFER_BLOCKING 0x0 ;  /* 0x0000000000007b1d */ /* 0x000fec0000010000 */
[----:B------:R-:W0:Y:S04]  /*0860*/  LDS R50, [R50] ;  /* 0x0000000032327984 */ /* 0x000e280000000800 */
[----:B------:R-:W1:Y:S04]  /*0870*/  LDS R27, [R25] ;  /* 0x00000000191b7984 */ /* 0x000e680000000800 */
[----:B------:R-:W2:Y:S01]  /*0880*/  LDS R52, [R24] ;  /* 0x0000000018347984 */ /* 0x000ea20000000800 */
[--C-:B0-----:R-:W-:Y:S01]  /*0890*/  FADD R26, R47, R50.reuse ;  /* 0x000000322f1a7221 */ /* 0x101fe20000000000 */
[CC--:B------:R-:W-:Y:S01]  /*08a0*/  FSETP.GEU.AND P6, PT, R37.reuse, -R50.reuse, PT ;  /* 0x800000322500720b */ /* 0x0c0fe20003fce000 */
[----:B------:R-:W-:Y:S01]  /*08b0*/  FADD R37, R37, R50 ;  /* 0x0000003225257221 */ /* 0x000fe20000000000 */
[-C--:B------:R-:W-:Y:S01]  /*08c0*/  FSETP.GEU.AND P0, PT, R47, -R50.reuse, PT ;  /* 0x800000322f00720b */ /* 0x080fe20003f0e000 */
[----:B-1----:R-:W-:Y:S01]  /*08d0*/  FADD R51, R36, R27 ;  /* 0x0000001b24337221 */ /* 0x002fe20000000000 */
[----:B------:R-:W-:-:S02]  /*08e0*/  FSETP.GEU.AND P4, PT, R43, -R50, PT ;  /* 0x800000322b00720b */ /* 0x000fc40003f8e000 */
[----:B------:R-:W-:Y:S01]  /*08f0*/  SEL R26, R26, RZ, P0 ;  /* 0x000000ff1a1a7207 */ /* 0x000fe20000000000 */
[--C-:B------:R-:W-:Y:S01]  /*0900*/  FADD R43, R43, R50.reuse ;  /* 0x000000322b2b7221 */ /* 0x100fe20000000000 */
[-C--:B------:R-:W-:Y:S02]  /*0910*/  FSETP.GEU.AND P0, PT, R36, -R27.reuse, PT ;  /* 0x8000001b2400720b */ /* 0x080fe40003f0e000 */
[----:B------:R-:W-:Y:S02]  /*0920*/  SEL R25, R37, RZ, P6 ;  /* 0x000000ff25197207 */ /* 0x000fe40003000000 */
[----:B------:R-:W0:Y:S01]  /*0930*/  LDC.64 R36, c[0x0][0x220] ;  /* 0x00008800ff247b82 */ /* 0x000e220000000a00 */
[CC--:B------:R-:W-:Y:S01]  /*0940*/  FSETP.GEU.AND P2, PT, R42.reuse, -R27.reuse, PT ;  /* 0x8000001b2a00720b */ /* 0x0c0fe20003f4e000 */
[--C-:B------:R-:W-:Y:S01]  /*0950*/  FADD R42, R42, R27.reuse ;  /* 0x0000001b2a2a7221 */ /* 0x100fe20000000000 */
[C---:B------:R-:W-:Y:S01]  /*0960*/  FSETP.GEU.AND P5, PT, R41.reuse, -R50, PT ;  /* 0x800000322900720b */ /* 0x040fe20003fae000 */
[----:B------:R-:W-:Y:S01]  /*0970*/  FADD R41, R41, R50 ;  /* 0x0000003229297221 */ /* 0x000fe20000000000 */
[CC--:B------:R-:W-:Y:S01]  /*0980*/  FSETP.GEU.AND P3, PT, R40.reuse, -R27.reuse, PT ;  /* 0x8000001b2800720b */ /* 0x0c0fe20003f6e000 */
[--C-:B------:R-:W-:Y:S01]  /*0990*/  FADD R40, R40, R27.reuse ;  /* 0x0000001b28287221 */ /* 0x100fe20000000000 */
[C---:B------:R-:W-:Y:S01]  /*09a0*/  FSETP.GEU.AND P6, PT, R45.reuse, -R27, PT ;  /* 0x8000001b2d00720b */ /* 0x040fe20003fce000 */
[----:B------:R-:W-:Y:S01]  /*09b0*/  FADD R45, R45, R27 ;  /* 0x0000001b2d2d7221 */ /* 0x000fe20000000000 */
[----:B------:R-:W-:Y:S01]  /*09c0*/  SEL R27, R43, RZ, P4 ;  /* 0x000000ff2b1b7207 */ /* 0x000fe20002000000 */
[C-C-:B--2---:R-:W-:Y:S01]  /*09d0*/  FADD R49, R30.reuse, R52.reuse ;  /* 0x000000341e317221 */ /* 0x144fe20000000000 */
[----:B------:R-:W-:Y:S01]  /*09e0*/  FSETP.GEU.AND P4, PT, R30, -R52, PT ;  /* 0x800000341e00720b */ /* 0x000fe20003f8e000 */
[----:B------:R-:W-:Y:S01]  /*09f0*/  FADD R48, R29, R52 ;  /* 0x000000341d307221 */ /* 0x000fe20000000000 */
[----:B------:R-:W-:-:S02]  /*0a00*/  SEL R30, R42, RZ, P2 ;  /* 0x000000ff2a1e7207 */ /* 0x000fc40001000000 */
[-C--:B------:R-:W-:Y:S01]  /*0a10*/  FSETP.GEU.AND P2, PT, R29, -R52.reuse, PT ;  /* 0x800000341d00720b */ /* 0x080fe20003f4e000 */
[--C-:B------:R-:W-:Y:S01]  /*0a20*/  FADD R50, R39, R52.reuse ;  /* 0x0000003427327221 */ /* 0x100fe20000000000 */
[----:B------:R-:W-:Y:S01]  /*0a30*/  SEL R24, R41, RZ, P5 ;  /* 0x000000ff29187207 */ /* 0x000fe20002800000 */
[----:B------:R-:W-:Y:S01]  /*0a40*/  FADD R47, R38, R52 ;  /* 0x00000034262f7221 */ /* 0x000fe20000000000 */
[----:B------:R-:W-:Y:S02]  /*0a50*/  SEL R29, R40, RZ, P3 ;  /* 0x000000ff281d7207 */ /* 0x000fe40001800000 */
[-C--:B------:R-:W-:Y:S02]  /*0a60*/  FSETP.GEU.AND P5, PT, R39, -R52.reuse, PT ;  /* 0x800000342700720b */ /* 0x080fe40003fae000 */
[----:B------:R-:W-:Y:S02]  /*0a70*/  FSETP.GEU.AND P3, PT, R38, -R52, PT ;  /* 0x800000342600720b */ /* 0x000fe40003f6e000 */
[----:B------:R-:W-:-:S02]  /*0a80*/  LOP3.LUT R38, R35, 0x100, R46, 0xfe, !PT ;  /* 0x0000010023267812 */ /* 0x000fc400078efe2e */
[----:B------:R-:W-:Y:S02]  /*0a90*/  LOP3.LUT R39, R35, 0x200, R46, 0xfe, !PT ;  /* 0x0000020023277812 */ /* 0x000fe400078efe2e */
[----:B------:R-:W-:Y:S01]  /*0aa0*/  LOP3.LUT R35, R35, 0x300, R46, 0xfe, !PT ;  /* 0x0000030023237812 */ /* 0x000fe200078efe2e */
[----:B------:R-:W-:Y:S02]  /*0ab0*/  VIADD R38, R38, UR7 ;  /* 0x0000000726267c36 */ /* 0x000fe40008000000 */
[----:B------:R-:W-:Y:S02]  /*0ac0*/  VIADD R40, R39, UR7 ;  /* 0x0000000727287c36 */ /* 0x000fe40008000000 */
[----:B------:R-:W-:Y:S02]  /*0ad0*/  VIADD R35, R35, UR7 ;  /* 0x0000000723237c36 */ /* 0x000fe40008000000 */
[----:B------:R-:W-:Y:S02]  /*0ae0*/  IMAD.SHL.U32 R39, R28, 0x4, RZ ;  /* 0x000000041c277824 */ /* 0x000fe400078e00ff */
[----:B------:R-:W-:-:S02]  /*0af0*/  IMAD.SHL.U32 R41, R38, 0x4, RZ ;  /* 0x0000000426297824 */ /* 0x000fc400078e00ff */
[----:B------:R-:W-:Y:S02]  /*0b00*/  IMAD.SHL.U32 R43, R40, 0x4, RZ ;  /* 0x00000004282b7824 */ /* 0x000fe400078e00ff */
[----:B------:R-:W-:Y:S02]  /*0b10*/  IMAD.SHL.U32 R35, R35, 0x4, RZ ;  /* 0x0000000423237824 */ /* 0x000fe400078e00ff */
[----:B0-----:R-:W-:-:S04]  /*0b20*/  IMAD.WIDE R38, R39, 0x4, R36 ;  /* 0x0000000427267825 */ /* 0x001fc800078e0224 */
[----:B------:R-:W-:-:S04]  /*0b30*/  IMAD.WIDE R40, R41, 0x4, R36 ;  /* 0x0000000429287825 */ /* 0x000fc800078e0224 */
[----:B------:R-:W-:-:S04]  /*0b40*/  IMAD.WIDE R42, R43, 0x4, R36 ;  /* 0x000000042b2a7825 */ /* 0x000fc800078e0224 */
[----:B------:R-:W-:-:S04]  /*0b50*/  IMAD.WIDE R36, R35, 0x4, R36 ;  /* 0x0000000423247825 */ /* 0x000fc800078e0224 */
[----:B------:R-:W-:Y:S01]  /*0b60*/  FADD R35, R19, R11 ;  /* 0x0000000b13237221 */ /* 0x000fe20000000000 */
[----:B------:R-:W-:-:S04]  /*0b70*/  SEL R28, R51, RZ, P0 ;  /* 0x000000ff331c7207 */ /* 0x000fc80000000000 */
[----:B------:R-:W-:Y:S01]  /*0b80*/  FSETP.GTU.AND P0, PT, R35, RZ, PT ;  /* 0x000000ff2300720b */ /* 0x000fe20003f0c000 */
[----:B------:R-:W-:-:S03]  /*0b90*/  FADD R35, R15, R11 ;  /* 0x0000000b0f237221 */ /* 0x000fc60000000000 */
[----:B------:R-:W-:-:S04]  /*0ba0*/  FSETP.LT.OR P0, PT, R19, -R11, !P0 ;  /* 0x8000000b1300720b */ /* 0x000fc80004701400 */
[----:B------:R-:W-:Y:S02]  /*0bb0*/  SEL R19, RZ, 0x1, !P0 ;  /* 0x00000001ff137807 */ /* 0x000fe40004000000 */
        /* <DEDUP_REMOVED lines=20> */
[----:B------:R-:W-:-:S04]  /*0d00*/  FSETP.GTU.AND P0, PT, R35, RZ, PT ;  /* 0x000000ff2300720b */ /* 0x000fc80003f0c000 */
[----:B------:R-:W-:Y:S01]  /*0d10*/  FSETP.LT.OR P0, PT, R17, -R9, !P0 ;  /* 0x800000091100720b */ /* 0x000fe20004701400 */
[----:B------:R-:W-:-:S03]  /*0d20*/  FADD R17, R16, R8 ;  /* 0x0000000810117221 */ /* 0x000fc60000000000 */
        /* <DEDUP_REMOVED lines=22> */
[----:B------:R-:W-:Y:S01]  /*0e90*/  FADD R8, R14, R10 ;  /* 0x0000000a0e087221 */ /* 0x000fe20000000000 */
[----:B------:R-:W-:Y:S02]  /*0ea0*/  LOP3.LUT R46, R46, 0x300, RZ, 0xfc, !PT ;  /* 0x000003002e2e7812 */ /* 0x000fe400078efcff */
[----:B------:R-:W-:-:S04]  /*0eb0*/  FSETP.LT.OR P0, PT, R18, -R10, !P0 ;  /* 0x8000000a1200720b */ /* 0x000fc80004701400 */
[----:B------:R-:W-:Y:S02]  /*0ec0*/  SEL R52, RZ, 0x1fffe, !P0 ;  /* 0x0001fffeff347807 */ /* 0x000fe40004000000 */
[----:B------:R-:W-:Y:S02]  /*0ed0*/  SEL R18, RZ, 0x1, !P0 ;  /* 0x00000001ff127807 */ /* 0x000fe40004000000 */
[----:B------:R-:W-:Y:S02]  /*0ee0*/  FSETP.GTU.AND P0, PT, R8, RZ, PT ;  /* 0x000000ff0800720b */ /* 0x000fe40003f0c000 */
[----:B------:R-:W-:-:S06]  /*0ef0*/  LEA R8, R46, UR4, 0x3 ;  /* 0x000000042e087c11 */ /* 0x000fcc000f8e18ff */
[----:B------:R-:W0:Y:S01]  /*0f00*/  LDS R8, [R8] ;  /* 0x0000000008087984 */ /* 0x000e220000000800 */
[----:B------:R-:W-:Y:S01]  /*0f10*/  FSETP.LT.OR P0, PT, R14, -R10, !P0 ;  /* 0x8000000a0e00720b */ /* 0x000fe20004701400 */
[----:B------:R-:W-:-:S03]  /*0f20*/  FADD R22, R6, R10 ;  /* 0x0000000a06167221 */ /* 0x000fc60000000000 */
[----:B------:R-:W-:Y:S02]  /*0f30*/  SEL R46, RZ, 0x1fffe, !P0 ;  /* 0x0001fffeff2e7807 */ /* 0x000fe40004000000 */
[----:B------:R-:W-:Y:S02]  /*0f40*/  SEL R14, RZ, 0x1, !P0 ;  /* 0x00000001ff0e7807 */ /* 0x000fe40004000000 */
[----:B------:R-:W-:-:S04]  /*0f50*/  FSETP.GTU.AND P0, PT, R22, RZ, PT ;  /* 0x000000ff1600720b */ /* 0x000fc80003f0c000 */
[----:B------:R-:W-:Y:S01]  /*0f60*/  FSETP.LT.OR P0, PT, R6, -R10, !P0 ;  /* 0x8000000a0600720b */ /* 0x000fe20004701400 */
[----:B------:R-:W-:Y:S01]  /*0f70*/  FADD R6, R23, R11 ;  /* 0x0000000b17067221 */ /* 0x000fe20000000000 */
[----:B------:R-:W-:Y:S02]  /*0f80*/  PRMT R13, R13, 0x7604, R12 ;  /* 0x000076040d0d7816 */ /* 0x000fe4000000000c */
[----:B------:R-:W-:Y:S02]  /*0f90*/  SEL R10, RZ, 0x1fffe, !P0 ;  /* 0x0001fffeff0a7807 */ /* 0x000fe40004000000 */
[----:B------:R-:W-:Y:S02]  /*0fa0*/  SEL R22, RZ, 0x1, !P0 ;  /* 0x00000001ff167807 */ /* 0x000fe40004000000 */
[----:B------:R-:W-:Y:S02]  /*0fb0*/  PRMT R9, R9, 0x7604, R16 ;  /* 0x0000760409097816 */ /* 0x000fe40000000010 */
[----:B------:R-:W-:Y:S01]  /*0fc0*/  PRMT R5, R5, 0x7604, R4 ;  /* 0x0000760405057816 */ /* 0x000fe20000000004 */
[----:B------:R-:W-:Y:S01]  /*0fd0*/  UISETP.GE.AND UP0, UPT, UR6, 0x4, UPT ;  /* 0x000000040600788c */ /* 0x000fe2000bf06270 */
[----:B------:R-:W-:-:S02]  /*0fe0*/  FSETP.GTU.AND P0, PT, R6, RZ, PT ;  /* 0x000000ff0600720b */ /* 0x000fc40003f0c000 */
[----:B------:R-:W-:Y:S01]  /*0ff0*/  PRMT R14, R14, 0x7054, R13 ;  /* 0x000070540e0e7816 */ /* 0x000fe2000000000d */
[----:B------:R-:W-:Y:S01]  /*1000*/  IMAD.IADD R12, R7, 0x1, R10 ;  /* 0x00000001070c7824 */ /* 0x000fe200078e020a */
[----:B------:R-:W-:Y:S02]  /*1010*/  PRMT R18, R18, 0x7054, R9 ;  /* 0x0000705412127816 */ /* 0x000fe40000000009 */
[----:B------:R-:W-:Y:S02]  /*1020*/  PRMT R13, R22, 0x7054, R5 ;  /* 0x00007054160d7816 */ /* 0x000fe40000000005 */
[----:B------:R-:W-:Y:S01]  /*1030*/  SEL R5, R49, RZ, P4 ;  /* 0x000000ff31057207 */ /* 0x000fe20002000000 */
[----:B------:R-:W-:Y:S01]  /*1040*/  IMAD.IADD R44, R31, 0x1, R44 ;  /* 0x000000011f2c7824 */ /* 0x000fe200078e022c */
[----:B------:R-:W-:Y:S02]  /*1050*/  SEL R4, R48, RZ, P2 ;  /* 0x000000ff30047207 */ /* 0x000fe40001000000 */
[----:B------:R-:W-:Y:S01]  /*1060*/  FSETP.LT.OR P0, PT, R23, -R11, !P0 ;  /* 0x8000000b1700720b */ /* 0x000fe20004701400 */
[C-C-:B0-----:R-:W-:Y:S01]  /*1070*/  FADD R9, R32.reuse, R8.reuse ;  /* 0x0000000820097221 */ /* 0x141fe20000000000 */
[-C--:B------:R-:W-:Y:S01]  /*1080*/  FSETP.GEU.AND P4, PT, R32, -R8.reuse, PT ;  /* 0x800000082000720b */ /* 0x080fe20003f8e000 */
[C-C-:B------:R-:W-:Y:S01]  /*1090*/  FADD R10, R33.reuse, R8.reuse ;  /* 0x00000008210a7221 */ /* 0x140fe20000000000 */
[----:B------:R-:W-:Y:S01]  /*10a0*/  FSETP.GEU.AND P2, PT, R33, -R8, PT ;  /* 0x800000082100720b */ /* 0x000fe20003f4e000 */
[----:B------:R-:W-:Y:S01]  /*10b0*/  FADD R11, R34, R8 ;  /* 0x00000008220b7221 */ /* 0x000fe20000000000 */
[----:B------:R-:W-:-:S02]  /*10c0*/  SEL R31, R45, RZ, P6 ;  /* 0x000000ff2d1f7207 */ /* 0x000fc40003000000 */
[----:B------:R-:W-:Y:S02]  /*10d0*/  SEL R7, R47, RZ, P3 ;  /* 0x000000ff2f077207 */ /* 0x000fe40001800000 */
[----:B------:R-:W-:Y:S02]  /*10e0*/  PLOP3.LUT P6, PT, PT, PT, UP0, 0x80, 0x0 ;  /* 0x000000000000781c */ /* 0x000fe40003fcf008 */
[----:B------:R-:W-:Y:S02]  /*10f0*/  SEL R6, R50, RZ, P5 ;  /* 0x000000ff32067207 */ /* 0x000fe40002800000 */
[----:B------:R-:W-:Y:S02]  /*1100*/  FSETP.GEU.AND P3, PT, R34, -R8, PT ;  /* 0x800000082200720b */ /* 0x000fe40003f6e000 */
[----:B------:R-:W-:Y:S02]  /*1110*/  PLOP3.LUT P5, PT, PT, PT, UP0, 0x80, 0x0 ;  /* 0x000000000000781c */ /* 0x000fe40003faf008 */
[----:B------:R-:W-:-:S02]  /*1120*/  SEL R9, R9, RZ, P4 ;  /* 0x000000ff09097207 */ /* 0x000fc40002000000 */
[----:B------:R-:W-:Y:S02]  /*1130*/  PLOP3.LUT P4, PT, PT, PT, UP0, 0x80, 0x0 ;  /* 0x000000000000781c */ /* 0x000fe40003f8f008 */
[----:B------:R-:W-:Y:S02]  /*1140*/  SEL R10, R10, RZ, P2 ;  /* 0x000000ff0a0a7207 */ /* 0x000fe40001000000 */
[----:B------:R-:W-:Y:S02]  /*1150*/  PLOP3.LUT P2, PT, PT, PT, UP0, 0x80, 0x0 ;  /* 0x000000000000781c */ /* 0x000fe40003f4f008 */
[----:B------:R-:W-:Y:S02]  /*1160*/  SEL R11, R11, RZ, P3 ;  /* 0x000000ff0b0b7207 */ /* 0x000fe40001800000 */
[C---:B------:R-:W-:Y:S01]  /*1170*/  FSETP.GEU.AND P3, PT, R3.reuse, -R8, PT ;  /* 0x800000080300720b */ /* 0x040fe20003f6e000 */
[----:B------:R-:W-:Y:S01]  /*1180*/  FADD R8, R3, R8 ;  /* 0x0000000803087221 */ /* 0x000fe20000000000 */
[----:B------:R-:W-:Y:S04]  /*1190*/  @!P6 STG.E.128 desc[UR8][R38.64], R24 ;  /* 0x000000182600e986 */ /* 0x000fe8000c101d08 */
[----:B------:R-:W-:Y:S01]  /*11a0*/  SEL R8, R8, RZ, P3 ;  /* 0x000000ff08087207 */ /* 0x000fe20001800000 */
[----:B------:R-:W-:Y:S04]  /*11b0*/  @!P5 STG.E.128 desc[UR8][R40.64], R28 ;  /* 0x0000001c2800d986 */ /* 0x000fe8000c101d08 */
[----:B------:R-:W-:Y:S04]  /*11c0*/  @!P4 STG.E.128 desc[UR8][R42.64], R4 ;  /* 0x000000042a00c986 */ /* 0x000fe8000c101d08 */
[----:B------:R-:W-:Y:S01]  /*11d0*/  @!P2 STG.E.128 desc[UR8][R36.64], R8 ;  /* 0x000000082400a986 */ /* 0x000fe2000c101d08 */
[----:B------:R-:W-:Y:S01]  /*11e0*/  IMAD.IADD R19, R19, 0x1, R52 ;  /* 0x0000000113137824 */ /* 0x000fe200078e0234 */
[----:B------:R-:W-:Y:S01]  /*11f0*/  PRMT R20, R21, 0x7604, R20 ;  /* 0x0000760415147816 */ /* 0x000fe20000000014 */
[----:B------:R-:W-:Y:S01]  /*1200*/  IMAD.IADD R15, R15, 0x1, R46 ;  /* 0x000000010f0f7824 */ /* 0x000fe200078e022e */
[----:B------:R-:W-:Y:S01]  /*1210*/  BAR.SYNC.DEFER_BLOCKING 0x0 ;  /* 0x0000000000007b1d */ /* 0x000fe20000010000 */
[----:B------:R-:W-:-:S02]  /*1220*/  LOP3.LUT R12, R12, 0x1, RZ, 0xc0, !PT ;  /* 0x000000010c0c7812 */ /* 0x000fc400078ec0ff */
[----:B------:R-:W-:Y:S02]  /*1230*/  PRMT R20, R17, 0x7054, R20 ;  /* 0x0000705411147816 */ /* 0x000fe40000000014 */
[----:B------:R-:W-:Y:S02]  /*1240*/  LOP3.LUT R19, R19, 0x1, RZ, 0xc0, !PT ;  /* 0x0000000113137812 */ /* 0x000fe400078ec0ff */
[----:B------:R-:W-:Y:S02]  /*1250*/  LOP3.LUT R15, R15, 0x1, RZ, 0xc0, !PT ;  /* 0x000000010f0f7812 */ /* 0x000fe400078ec0ff */
[----:B------:R-:W-:Y:S02]  /*1260*/  SEL R3, RZ, 0x1, !P0 ;  /* 0x00000001ff037807 */ /* 0x000fe40004000000 */
[----:B------:R-:W-:Y:S02]  /*1270*/  PRMT R19, R19, 0x654, R18 ;  /* 0x0000065413137816 */ /* 0x000fe40000000012 */
[----:B------:R-:W-:-:S02]  /*1280*/  PRMT R15, R15, 0x654, R14 ;  /* 0x000006540f0f7816 */ /* 0x000fc4000000000e */
[----:B------:R-:W-:Y:S02]  /*1290*/  PRMT R17, R12, 0x654, R13 ;  /* 0x000006540c117816 */ /* 0x000fe4000000000d */
[----:B------:R-:W-:Y:S01]  /*12a0*/  PRMT R21, R3, 0x654, R20 ;  /* 0x0000065403157816 */ /* 0x000fe20000000014 */
[----:B------:R-:W-:Y:S04]  /*12b0*/  STS [R2+UR4], R19 ;  /* 0x0000001302007988 */ /* 0x000fe80008000804 */
[----:B------:R-:W-:Y:S04]  /*12c0*/  STS [R2+UR4+0x410], R15 ;  /* 0x0004100f02007988 */ /* 0x000fe80008000804 */
[----:B------:R-:W-:Y:S04]  /*12d0*/  STS [R2+UR4+0x820], R17 ;  /* 0x0008201102007988 */ /* 0x000fe80008000804 */
[----:B------:R-:W-:Y:S01]  /*12e0*/  STS [R2+UR4+0xc30], R21 ;  /* 0x000c301502007988 */ /* 0x000fe20008000804 */
[----:B------:R-:W-:Y:S01]  /*12f0*/  ULDC.64 UR4, c[0x0][0x228] ;  /* 0x00008a0000047ab9 */ /* 0x000fe20000000a00 */
[----:B------:R-:W-:Y:S06]  /*1300*/  BAR.SYNC.DEFER_BLOCKING 0x0 ;  /* 0x0000000000007b1d */ /* 0x000fec0000010000 */
[----:B------:R-:W0:Y:S02]  /*1310*/  LDS.128 R44, [R44] ;  /* 0x000000002c2c7984 */ /* 0x000e240000000c00 */
[----:B0-----:R-:W-:-:S02]  /*1320*/  PRMT R12, R44, 0x7772, RZ ;  /* 0x000077722c0c7816 */ /* 0x001fc400000000ff */
[----:B------:R-:W-:Y:S02]  /*1330*/  PRMT R13, R44, 0x7771, RZ ;  /* 0x000077712c0d7816 */ /* 0x000fe400000000ff */
[----:B------:R-:W-:Y:S02]  /*1340*/  PRMT R5, R45, 0x7772, RZ ;  /* 0x000077722d057816 */ /* 0x000fe400000000ff */
[----:B------:R-:W-:Y:S02]  /*1350*/  PRMT R12, R13, 0x5410, R12 ;  /* 0x000054100d0c7816 */ /* 0x000fe4000000000c */
[----:B------:R-:W-:Y:S02]  /*1360*/  PRMT R6, R45, 0x7771, RZ ;  /* 0x000077712d067816 */ /* 0x000fe400000000ff */
[C---:B------:R-:W-:Y:S02]  /*1370*/  PRMT R7, R46.reuse, 0x7772, RZ ;  /* 0x000077722e077816 */ /* 0x040fe400000000ff */
[----:B------:R-:W-:-:S02]  /*1380*/  PRMT R8, R46, 0x7771, RZ ;  /* 0x000077712e087816 */ /* 0x000fc400000000ff */
[C---:B------:R-:W-:Y:S02]  /*1390*/  PRMT R10, R47.reuse, 0x7772, RZ ;  /* 0x000077722f0a7816 */ /* 0x040fe400000000ff */
[----:B------:R-:W-:Y:S02]  /*13a0*/  PRMT R11, R47, 0x7771, RZ ;  /* 0x000077712f0b7816 */ /* 0x000fe400000000ff */
[----:B------:R-:W-:Y:S02]  /*13b0*/  PRMT R3, R44, 0x7770, RZ ;  /* 0x000077702c037816 */ /* 0x000fe400000000ff */
[----:B------:R-:W-:Y:S02]  /*13c0*/  LOP3.LUT R12, R12, 0x10001, RZ, 0xc0, !PT ;  /* 0x000100010c0c7812 */ /* 0x000fe400078ec0ff */
[----:B------:R-:W-:Y:S02]  /*13d0*/  PRMT R5, R6, 0x5410, R5 ;  /* 0x0000541006057816 */ /* 0x000fe40000000005 */
[----:B------:R-:W-:-:S02]  /*13e0*/  PRMT R7, R8, 0x5410, R7 ;  /* 0x0000541008077816 */ /* 0x000fc40000000007 */
[----:B------:R-:W-:Y:S02]  /*13f0*/  PRMT R10, R11, 0x5410, R10 ;  /* 0x000054100b0a7816 */ /* 0x000fe4000000000a */
[----:B------:R-:W-:Y:S02]  /*1400*/  PRMT R4, R45, 0x7770, RZ ;  /* 0x000077702d047816 */ /* 0x000fe400000000ff */
[----:B------:R-:W-:Y:S02]  /*1410*/  LOP3.LUT R14, R3, 0x1, RZ, 0xc0, !PT ;  /* 0x00000001030e7812 */ /* 0x000fe400078ec0ff */
[----:B------:R-:W-:Y:S02]  /*1420*/  PRMT R2, R46, 0x7770, RZ ;  /* 0x000077702e027816 */ /* 0x000fe400000000ff */
[----:B------:R-:W-:Y:S02]  /*1430*/  LOP3.LUT R3, R12, 0xffff, RZ, 0xc0, !PT ;  /* 0x0000ffff0c037812 */ /* 0x000fe400078ec0ff */
[----:B------:R-:W-:-:S02]  /*1440*/  LOP3.LUT R5, R5, 0x10001, RZ, 0xc0, !PT ;  /* 0x0001000105057812 */ /* 0x000fc400078ec0ff */
[----:B------:R-:W-:Y:S02]  /*1450*/  SHF.R.U32.HI R16, RZ, 0x18, R44 ;  /* 0x00000018ff107819 */ /* 0x000fe4000001162c */
[----:B------:R-:W-:Y:S02]  /*1460*/  PRMT R9, R47, 0x7770, RZ ;  /* 0x000077702f097816 */ /* 0x000fe400000000ff */
[----:B------:R-:W-:Y:S02]  /*1470*/  LOP3.LUT R7, R7, 0x10001, RZ, 0xc0, !PT ;  /* 0x0001000107077812 */ /* 0x000fe400078ec0ff */
[----:B------:R-:W-:Y:S02]  /*1480*/  LOP3.LUT R10, R10, 0x10001, RZ, 0xc0, !PT ;  /* 0x000100010a0a7812 */ /* 0x000fe400078ec0ff */
[----:B------:R-:W-:Y:S02]  /*1490*/  LOP3.LUT R13, R4, 0x1, RZ, 0xc0, !PT ;  /* 0x00000001040d7812 */ /* 0x000fe400078ec0ff */
[----:B------:R-:W-:-:S02]  /*14a0*/  PRMT R11, R14, 0x3340, R3 ;  /* 0x000033400e0b7816 */ /* 0x000fc40000000003 */
[----:B------:R-:W-:Y:S02]  /*14b0*/  LOP3.LUT R15, R2, 0x1, RZ, 0xc0, !PT ;  /* 0x00000001020f7812 */ /* 0x000fe400078ec0ff */
[----:B------:R-:W-:Y:S02]  /*14c0*/  LOP3.LUT R4, R5, 0xffff, RZ, 0xc0, !PT ;  /* 0x0000ffff05047812 */ /* 0x000fe400078ec0ff */
[----:B------:R-:W-:Y:S02]  /*14d0*/  SGXT.U32 R3, R16, 0x1 ;  /* 0x000000011003781a */ /* 0x000fe40000000000 */
[----:B------:R-:W-:Y:S02]  /*14e0*/  LOP3.LUT R14, R9, 0x1, RZ, 0xc0, !PT ;  /* 0x00000001090e7812 */ /* 0x000fe400078ec0ff */
[----:B------:R-:W-:Y:S02]  /*14f0*/  PRMT R2, R12, 0x7732, RZ ;  /* 0x000077320c027816 */ /* 0x000fe400000000ff */
[----:B------:R-:W-:-:S02]  /*1500*/  LOP3.LUT R6, R7, 0xffff, RZ, 0xc0, !PT ;  /* 0x0000ffff07067812 */ /* 0x000fc400078ec0ff */
[----:B------:R-:W-:Y:S02]  /*1510*/  SHF.R.U32.HI R45, RZ, 0x18, R45 ;  /* 0x00000018ff2d7819 */ /* 0x000fe4000001162d */
[----:B------:R-:W-:Y:S02]  /*1520*/  LOP3.LUT R9, R10, 0xffff, RZ, 0xc0, !PT ;  /* 0x0000ffff0a097812 */ /* 0x000fe400078ec0ff */
[----:B------:R-:W-:Y:S02]  /*1530*/  SHF.R.U32.HI R46, RZ, 0x18, R46 ;  /* 0x00000018ff2e7819 */ /* 0x000fe4000001162e */
[----:B------:R-:W-:Y:S02]  /*1540*/  SHF.R.U32.HI R47, RZ, 0x18, R47 ;  /* 0x00000018ff2f7819 */ /* 0x000fe4000001162f */
[----:B------:R-:W-:Y:S02]  /*1550*/  PRMT R8, R13, 0x3340, R4 ;  /* 0x000033400d087816 */ /* 0x000fe40000000004 */
[----:B------:R-:W-:-:S02]  /*1560*/  PRMT R15, R15, 0x3340, R6 ;  /* 0x000033400f0f7816 */ /* 0x000fc40000000006 */
[----:B------:R-:W-:Y:S02]  /*1570*/  PRMT R4, R2, 0x3340, R3 ;  /* 0x0000334002047816 */ /* 0x000fe40000000003 */
[----:B------:R-:W-:Y:S02]  /*1580*/  PRMT R14, R14, 0x3340, R9 ;  /* 0x000033400e0e7816 */ /* 0x000fe40000000009 */
[----:B------:R-:W-:Y:S02]  /*1590*/  SGXT.U32 R6, R45, 0x1 ;  /* 0x000000012d06781a */ /* 0x000fe40000000000 */
[----:B------:R-:W-:Y:S02]  /*15a0*/  PRMT R3, R5, 0x7732, RZ ;  /* 0x0000773205037816 */ /* 0x000fe400000000ff */
[----:B------:R-:W-:Y:S02]  /*15b0*/  SGXT.U32 R12, R46, 0x1 ;  /* 0x000000012e0c781a */ /* 0x000fe40000000000 */
[----:B------:R-:W-:-:S02]  /*15c0*/  PRMT R7, R7, 0x7732, RZ ;  /* 0x0000773207077816 */ /* 0x000fc400000000ff */
[----:B------:R-:W-:Y:S02]  /*15d0*/  PRMT R9, R10, 0x7732, RZ ;  /* 0x000077320a097816 */ /* 0x000fe400000000ff */
[----:B------:R-:W-:Y:S02]  /*15e0*/  SGXT.U32 R10, R47, 0x1 ;  /* 0x000000012f0a781a */ /* 0x000fe40000000000 */
[----:B------:R-:W-:Y:S02]  /*15f0*/  IADD3 R2, P0, R0, UR4, RZ ;  /* 0x0000000400027c10 */ /* 0x000fe4000ff1e0ff */
[----:B------:R-:W-:Y:S02]  /*1600*/  PRMT R5, R3, 0x3340, R6 ;  /* 0x0000334003057816 */ /* 0x000fe40000000006 */
[----:B------:R-:W-:Y:S02]  /*1610*/  PRMT R6, R7, 0x3340, R12 ;  /* 0x0000334007067816 */ /* 0x000fe4000000000c */
[----:B------:R-:W-:-:S02]  /*1620*/  PRMT R7, R9, 0x3340, R10 ;  /* 0x0000334009077816 */ /* 0x000fc4000000000a */
[----:B------:R-:W-:Y:S02]  /*1630*/  LEA.HI.X.SX32 R3, R0, UR5, 0x1, P0 ;  /* 0x0000000500037c11 */ /* 0x000fe400080f0eff */
[----:B------:R-:W-:Y:S02]  /*1640*/  PRMT R4, R11, 0x5410, R4 ;  /* 0x000054100b047816 */ /* 0x000fe40000000004 */
[----:B------:R-:W-:Y:S02]  /*1650*/  PRMT R5, R8, 0x5410, R5 ;  /* 0x0000541008057816 */ /* 0x000fe40000000005 */
[----:B------:R-:W-:Y:S02]  /*1660*/  PRMT R6, R15, 0x5410, R6 ;  /* 0x000054100f067816 */ /* 0x000fe40000000006 */
[----:B------:R-:W-:Y:S01]  /*1670*/  PRMT R7, R14, 0x5410, R7 ;  /* 0x000054100e077816 */ /* 0x000fe20000000007 */
[----:B------:R-:W-:Y:S06]  /*1680*/  @P1 EXIT ;  /* 0x000000000000194d */ /* 0x000fec0003800000 */
[----:B------:R-:W-:Y:S01]  /*1690*/  STG.E.128 desc[UR8][R2.64], R4 ;  /* 0x0000000402007986 */ /* 0x000fe2000c101d08 */
[----:B------:R-:W-:Y:S05]  /*16a0*/  EXIT ;  /* 0x000000000000794d */ /* 0x000fea0003800000 */
.L_x_0:
[----:B------:R-:W-:-:S00]  /*16b0*/  BRA `(.L_x_0) ;  /* 0xfffffffc00fc7947 */ /* 0x000fc0000383ffff */
[----:B------:R-:W-:-:S00]  /*16c0*/  NOP ;  /* 0x0000000000007918 */ /* 0x000fc00000000000 */
        /* <DEDUP_REMOVED lines=11> */
.L_x_1:


//--------------------- .nv.shared.triton_poi_fused_convolution_relu_threshold_backward_4 --------------------------
	.section	.nv.shared.triton_poi_fused_convolution_relu_threshold_backward_4,"aw",@nobits
	.sectionflags	@""
	.align	16
	.zero		1024


//--------------------- .nv.constant0.triton_poi_fused_convolution_relu_threshold_backward_4 --------------------------
	.section	.nv.constant0.triton_poi_fused_convolution_relu_threshold_backward_4,"a",@progbits
	.sectionflags	@""
	.align	4
.nv.constant0.triton_poi_fused_convolution_relu_threshold_backward_4:
	.zero		568
